	.headerflags	@"EF_CUDA_TEXMODE_UNIFIED EF_CUDA_64BIT_ADDRESS EF_CUDA_ACCELERATORS EF_CUDA_SM90 EF_CUDA_VIRTUAL_SM(EF_CUDA_SM90)"
	.elftype	@"ET_EXEC"


//--------------------- .nv.info                  --------------------------
	.section	.nv.info,"",@"SHT_CUDA_INFO"
	.align	4


	//----- nvinfo : EIATTR_REGCOUNT
	.align		4
        /*0000*/ 	.byte	0x04, 0x2f
        /*0002*/ 	.short	(.L_1 - .L_0)
	.align		4
.L_0:
        /*0004*/ 	.word	index@(triton_poi_fused_add_convolution_native_batch_norm_backward_65)
        /*0008*/ 	.word	0x00000016


	//----- nvinfo : EIATTR_MIN_STACK_SIZE
	.align		4
.L_1:
        /*000c*/ 	.byte	0x04, 0x12
        /*000e*/ 	.short	(.L_3 - .L_2)
	.align		4
.L_2:
        /*0010*/ 	.word	index@(triton_poi_fused_add_convolution_native_batch_norm_backward_65)
        /*0014*/ 	.word	0x00000000


	//----- nvinfo : EIATTR_FRAME_SIZE
	.align		4
.L_3:
        /*0018*/ 	.byte	0x04, 0x11
        /*001a*/ 	.short	(.L_5 - .L_4)
	.align		4
.L_4:
        /*001c*/ 	.word	index@(triton_poi_fused_add_convolution_native_batch_norm_backward_65)
        /*0020*/ 	.word	0x00000000


	//----- nvinfo : EIATTR_MIN_STACK_SIZE
	.align		4
.L_5:
        /*0024*/ 	.byte	0x04, 0x12
        /*0026*/ 	.short	(.L_7 - .L_6)
	.align		4
.L_6:
        /*0028*/ 	.word	index@(triton_poi_fused_add_convolution_native_batch_norm_backward_65)
        /*002c*/ 	.word	0x00000000
.L_7:


//--------------------- .nv.info.triton_poi_fused_add_convolution_native_batch_norm_backward_65 --------------------------
	.section	.nv.info.triton_poi_fused_add_convolution_native_batch_norm_backward_65,"",@"SHT_CUDA_INFO"
	.sectionflags	@""
	.align	4


	//----- nvinfo : EIATTR_CUDA_API_VERSION
	.align		4
        /*0000*/ 	.byte	0x04, 0x37
        /*0002*/ 	.short	(.L_9 - .L_8)
.L_8:
        /*0004*/ 	.word	0x0000007c


	//----- nvinfo : EIATTR_KPARAM_INFO
	.align		4
.L_9:
        /*0008*/ 	.byte	0x04, 0x17
        /*000a*/ 	.short	(.L_11 - .L_10)
.L_10:
        /*000c*/ 	.word	0x00000000
        /*0010*/ 	.short	0x0004
        /*0012*/ 	.short	0x0020
        /*0014*/ 	.byte	0x00, 0xf0, 0x11, 0x00


	//----- nvinfo : EIATTR_KPARAM_INFO
	.align		4
.L_11:
        /*0018*/ 	.byte	0x04, 0x17
        /*001a*/ 	.short	(.L_13 - .L_12)
.L_12:
        /*001c*/ 	.word	0x00000000
        /*0020*/ 	.short	0x0003
        /*0022*/ 	.short	0x0018
        /*0024*/ 	.byte	0x00, 0xf4, 0x21, 0x00


	//----- nvinfo : EIATTR_KPARAM_INFO
	.align		4
.L_13:
        /*0028*/ 	.byte	0x04, 0x17
        /*002a*/ 	.short	(.L_15 - .L_14)
.L_14:
        /*002c*/ 	.word	0x00000000
        /*0030*/ 	.short	0x0002
        /*0032*/ 	.short	0x0010
        /*0034*/ 	.byte	0x00, 0xf4, 0x21, 0x00


	//----- nvinfo : EIATTR_KPARAM_INFO
	.align		4
.L_15:
        /*0038*/ 	.byte	0x04, 0x17
        /*003a*/ 	.short	(.L_17 - .L_16)
.L_16:
        /*003c*/ 	.word	0x00000000
        /*0040*/ 	.short	0x0001
        /*0042*/ 	.short	0x0008
        /*0044*/ 	.byte	0x00, 0xf4, 0x21, 0x00


	//----- nvinfo : EIATTR_KPARAM_INFO
	.align		4
.L_17:
        /*0048*/ 	.byte	0x04, 0x17
        /*004a*/ 	.short	(.L_19 - .L_18)
.L_18:
        /*004c*/ 	.word	0x00000000
        /*0050*/ 	.short	0x0000
        /*0052*/ 	.short	0x0000
        /*0054*/ 	.byte	0x00, 0xf4, 0x21, 0x00


	//----- nvinfo : EIATTR_SPARSE_MMA_MASK
	.align		4
.L_19:
        /*0058*/ 	.byte	0x03, 0x50
        /*005a*/ 	.short	0x0000


	//----- nvinfo : EIATTR_MAXREG_COUNT
	.align		4
        /*005c*/ 	.byte	0x03, 0x1b
        /*005e*/ 	.short	0x00ff


	//----- nvinfo : EIATTR_EXIT_INSTR_OFFSETS
	.align		4
        /*0060*/ 	.byte	0x04, 0x1c
        /*0062*/ 	.short	(.L_21 - .L_20)


	//   ....[0]....
.L_20:
        /*0064*/ 	.word	0x00000230


	//   ....[1]....
        /*0068*/ 	.word	0x00000250


	//----- nvinfo : EIATTR_REQNTID
	.align		4
.L_21:
        /*006c*/ 	.byte	0x04, 0x10
        /*006e*/ 	.short	(.L_23 - .L_22)
.L_22:
        /*0070*/ 	.word	0x00000080
        /*0074*/ 	.word	0x00000001
        /*0078*/ 	.word	0x00000001


	//----- nvinfo : EIATTR_CBANK_PARAM_SIZE
	.align		4
.L_23:
        /*007c*/ 	.byte	0x03, 0x19
        /*007e*/ 	.short	0x0024


	//----- nvinfo : EIATTR_PARAM_CBANK
	.align		4
        /*0080*/ 	.byte	0x04, 0x0a
        /*0082*/ 	.short	(.L_25 - .L_24)
	.align		4
.L_24:
        /*0084*/ 	.word	index@(.nv.constant0.triton_poi_fused_add_convolution_native_batch_norm_backward_65)
        /*0088*/ 	.short	0x0210
        /*008a*/ 	.short	0x0024


	//----- nvinfo : EIATTR_SW_WAR
	.align		4
.L_25:
        /*008c*/ 	.byte	0x04, 0x36
        /*008e*/ 	.short	(.L_27 - .L_26)
.L_26:
        /*0090*/ 	.word	0x00000008
.L_27:


//--------------------- .nv.callgraph             --------------------------
	.section	.nv.callgraph,"",@"SHT_CUDA_CALLGRAPH"
	.align	4
	.sectionentsize	8
	.align		4
        /*0000*/ 	.word	0x00000000
	.align		4
        /*0004*/ 	.word	0xffffffff
	.align		4
        /*0008*/ 	.word	0x00000000
	.align		4
        /*000c*/ 	.word	0xfffffffe
	.align		4
        /*0010*/ 	.word	0x00000000
	.align		4
        /*0014*/ 	.word	0xfffffffd
	.align		4
        /*0018*/ 	.word	0x00000000
	.align		4
        /*001c*/ 	.word	0xfffffffc


//--------------------- .text.triton_poi_fused_add_convolution_native_batch_norm_backward_65 --------------------------
	.section	.text.triton_poi_fused_add_convolution_native_batch_norm_backward_65,"ax",@progbits
	.align	128
        .global         triton_poi_fused_add_convolution_native_batch_norm_backward_65
        .type           triton_poi_fused_add_convolution_native_batch_norm_backward_65,@function
        .size           triton_poi_fused_add_convolution_native_batch_norm_backward_65,(.L_x_1 - triton_poi_fused_add_convolution_native_batch_norm_backward_65)
        .other          triton_poi_fused_add_convolution_native_batch_norm_backward_65,@"STO_CUDA_ENTRY STV_DEFAULT"
triton_poi_fused_add_convolution_native_batch_norm_backward_65:
.text.triton_poi_fused_add_convolution_native_batch_norm_backward_65:
[----:B------:R-:W0:Y:S02]  /*0000*/  LDC R1, c[0x0][0x28] ;  /* 0x00000a00ff017b82 */ /* 0x000e240000000800 */
[----:B------:R-:W1:Y:S01]  /*0010*/  S2R R0, SR_TID.X ;  /* 0x0000000000007919 */ /* 0x000e620000002100 */
[----:B------:R-:W2:Y:S01]  /*0020*/  LDC.64 R10, c[0x0][0x218] ;  /* 0x00008600ff0a7b82 */ /* 0x000ea20000000a00 */
[----:B------:R-:W-:Y:S02]  /*0030*/  CS2R R4, SRZ ;  /* 0x0000000000047805 */ /* 0x000fe4000001ff00 */
[----:B------:R-:W-:Y:S01]  /*0040*/  CS2R R16, SRZ ;  /* 0x0000000000107805 */ /* 0x000fe2000001ff00 */
[----:B------:R-:W3:Y:S01]  /*0050*/  S2R R13, SR_CTAID.X ;  /* 0x00000000000d7919 */ /* 0x000ee20000002500 */
[----:B------:R-:W-:-:S03]  /*0060*/  ULDC.64 UR4, c[0x0][0x208] ;  /* 0x0000820000047ab9 */ /* 0x000fc60000000a00 */
[----:B------:R-:W4:Y:S08]  /*0070*/  LDC.64 R6, c[0x0][0x210] ;  /* 0x00008400ff067b82 */ /* 0x000f300000000a00 */
[----:B------:R-:W5:Y:S01]  /*0080*/  LDC.64 R8, c[0x0][0x220] ;  /* 0x00008800ff087b82 */ /* 0x000f620000000a00 */
[----:B-1----:R-:W-:-:S04]  /*0090*/  SHF.L.U32 R0, R0, 0x1, RZ ;  /* 0x0000000100007819 */ /* 0x002fc800000006ff */
[----:B------:R-:W-:Y:S02]  /*00a0*/  LOP3.LUT R0, R0, 0xfe, RZ, 0xc0, !PT ;  /* 0x000000fe00007812 */ /* 0x000fe400078ec0ff */
[----:B---3--:R-:W-:Y:S02]  /*00b0*/  SHF.R.S32.HI R2, RZ, 0x17, R13 ;  /* 0x00000017ff027819 */ /* 0x008fe4000001140d */
[----:B------:R-:W-:Y:S02]  /*00c0*/  LEA R13, R13, R0, 0x8 ;  /* 0x000000000d0d7211 */ /* 0x000fe400078e40ff */
[----:B------:R-:W-:Y:S02]  /*00d0*/  SGXT R0, R2, 0x1 ;  /* 0x000000010200781a */ /* 0x000fe40000000200 */
[----:B------:R-:W1:Y:S01]  /*00e0*/  LDC.64 R2, c[0x0][0x228] ;  /* 0x00008a00ff027b82 */ /* 0x000e620000000a00 */
[C---:B------:R-:W-:Y:S01]  /*00f0*/  ISETP.GE.AND P0, PT, R13.reuse, 0x100, PT ;  /* 0x000001000d00780c */ /* 0x040fe20003f06270 */
[----:B----4-:R-:W-:Y:S01]  /*0100*/  IMAD.WIDE R6, R13, 0x4, R6 ;  /* 0x000000040d067825 */ /* 0x010fe200078e0206 */
[----:B------:R-:W-:-:S03]  /*0110*/  LEA.HI R0, R0, R13, RZ, 0x2 ;  /* 0x0000000d00007211 */ /* 0x000fc600078f10ff */
[----:B-----5:R-:W-:Y:S01]  /*0120*/  IMAD.WIDE R8, R13, 0x4, R8 ;  /* 0x000000040d087825 */ /* 0x020fe200078e0208 */
[----:B------:R-:W-:-:S04]  /*0130*/  LOP3.LUT R0, R0, 0xfffffffc, RZ, 0xc0, !PT ;  /* 0xfffffffc00007812 */ /* 0x000fc800078ec0ff */
[----:B------:R-:W-:Y:S02]  /*0140*/  IADD3 R15, R13, -R0, RZ ;  /* 0x800000000d0f7210 */ /* 0x000fe40007ffe0ff */
[----:B------:R-:W-:Y:S01]  /*0150*/  CS2R R12, SRZ ;  /* 0x00000000000c7805 */ /* 0x000fe2000001ff00 */
[----:B------:R-:W3:Y:S02]  /*0160*/  @!P0 LDG.E.64 R16, desc[UR4][R6.64] ;  /* 0x0000000406108981 */ /* 0x000ee4000c1e1b00 */
[----:B--2---:R-:W-:-:S03]  /*0170*/  IMAD.WIDE R10, R15, 0x4, R10 ;  /* 0x000000040f0a7825 */ /* 0x004fc600078e020a */
[----:B------:R-:W2:Y:S04]  /*0180*/  @!P0 LDG.E.64 R12, desc[UR4][R8.64] ;  /* 0x00000004080c8981 */ /* 0x000ea8000c1e1b00 */
[----:B------:R-:W3:Y:S01]  /*0190*/  @!P0 LDG.E.EL.64 R4, desc[UR4][R10.64] ;  /* 0x000000040a048981 */ /* 0x000ee2000c2e1b00 */
[----:B-1----:R-:W-:Y:S01]  /*01a0*/  IMAD.WIDE R2, R15, 0x4, R2 ;  /* 0x000000040f027825 */ /* 0x002fe200078e0202 */
[----:B------:R-:W-:-:S06]  /*01b0*/  CS2R R14, SRZ ;  /* 0x00000000000e7805 */ /* 0x000fcc000001ff00 */
[----:B------:R-:W4:Y:S01]  /*01c0*/  @!P0 LDG.E.EL.64 R14, desc[UR4][R2.64] ;  /* 0x00000004020e8981 */ /* 0x000f22000c2e1b00 */
[----:B---3--:R-:W-:Y:S01]  /*01d0*/  FADD R19, R4, R16 ;  /* 0x0000001004137221 */ /* 0x008fe20000000000 */
[----:B------:R-:W-:-:S03]  /*01e0*/  FADD R0, R5, R17 ;  /* 0x0000001105007221 */ /* 0x000fc60000000000 */
[----:B--2---:R-:W-:Y:S01]  /*01f0*/  FADD R19, R19, R12 ;  /* 0x0000000c13137221 */ /* 0x004fe20000000000 */
[----:B------:R-:W-:-:S03]  /*0200*/  FADD R0, R0, R13 ;  /* 0x0000000d00007221 */ /* 0x000fc60000000000 */
[----:B----4-:R-:W-:Y:S01]  /*0210*/  FADD R14, R19, -R14 ;  /* 0x8000000e130e7221 */ /* 0x010fe20000000000 */
[----:B------:R-:W-:Y:S01]  /*0220*/  FADD R15, R0, -R15 ;  /* 0x8000000f000f7221 */ /* 0x000fe20000000000 */
[----:B------:R-:W-:Y:S06]  /*0230*/  @P0 EXIT ;  /* 0x000000000000094d */ /* 0x000fec0003800000 */
[----:B------:R-:W-:Y:S01]  /*0240*/  STG.E.64 desc[UR4][R6.64], R14 ;  /* 0x0000000e06007986 */ /* 0x000fe2000c101b04 */
[----:B------:R-:W-:Y:S05]  /*0250*/  EXIT ;  /* 0x000000000000794d */ /* 0x000fea0003800000 */
.L_x_0:
[----:B------:R-:W-:-:S00]  /*0260*/  BRA `(.L_x_0) ;  /* 0xfffffffc00fc7947 */ /* 0x000fc0000383ffff */
[----:B------:R-:W-:-:S00]  /*0270*/  NOP ;  /* 0x0000000000007918 */ /* 0x000fc00000000000 */
        /* <DEDUP_REMOVED lines=8> */
.L_x_1:


//--------------------- .nv.constant0.triton_poi_fused_add_convolution_native_batch_norm_backward_65 --------------------------
	.section	.nv.constant0.triton_poi_fused_add_convolution_native_batch_norm_backward_65,"a",@progbits
	.sectionflags	@""
	.align	4
.nv.constant0.triton_poi_fused_add_convolution_native_batch_norm_backward_65:
	.zero		564
